//
// Generated by NVIDIA NVVM Compiler
//
// Compiler Build ID: CL-36424714
// Cuda compilation tools, release 13.0, V13.0.88
// Based on NVVM 20.0.0
//

.version 9.0
.target sm_100
.address_size 64

	// .globl	kernel
// _ZZ11blockReducefE5psums has been demoted

.visible .entry kernel(
	.param .u32 kernel_param_0,
	.param .u32 kernel_param_1,
	.param .u32 kernel_param_2,
	.param .u64 .ptr .align 1 kernel_param_3,
	.param .u64 .ptr .align 1 kernel_param_4,
	.param .u64 .ptr .align 1 kernel_param_5
)
{
	.reg .pred 	%p<21>;
	.reg .b32 	%r<65>;
	.reg .b32 	%f<111>;
	.reg .b64 	%rd<13>;
	// demoted variable
	.shared .align 4 .b8 _ZZ11blockReducefE5psums[64];
	ld.param.u32 	%r26, [kernel_param_1];
	ld.param.u32 	%r27, [kernel_param_2];
	ld.param.u64 	%rd4, [kernel_param_3];
	ld.param.u64 	%rd2, [kernel_param_4];
	ld.param.u64 	%rd3, [kernel_param_5];
	cvta.to.global.u64 	%rd5, %rd4;
	mov.u32 	%r1, %ctaid.x;
	mov.u32 	%r2, %tid.x;
	mad.lo.s32 	%r28, %r26, %r1, %r2;
	mul.wide.s32 	%rd6, %r28, 4;
	add.s64 	%rd7, %rd5, %rd6;
	ld.global.f32 	%f1, [%rd7];
	setp.lt.s32 	%p1, %r27, 1;
	mov.f32 	%f110, 0fBF800000;
	@%p1 bra 	$L__BB0_19;
	and.b32  	%r3, %r2, 31;
	shr.u32 	%r30, %r2, 3;
	mov.u32 	%r31, _ZZ11blockReducefE5psums;
	add.s32 	%r4, %r31, %r30;
	mov.u32 	%r5, %ntid.x;
	shr.u32 	%r32, %r5, 5;
	add.s32 	%r6, %r32, -1;
	and.b32  	%r33, %r32, 15;
	add.s32 	%r7, %r33, -1;
	and.b32  	%r34, %r32, 7;
	add.s32 	%r8, %r34, -1;
	and.b32  	%r9, %r32, 48;
	and.b32  	%r10, %r5, 480;
	and.b32  	%r11, %r5, 224;
	and.b32  	%r12, %r32, 3;
	and.b32  	%r35, %r32, 134217712;
	neg.s32 	%r13, %r35;
	cvta.to.global.u64 	%rd1, %rd2;
	mov.f32 	%f101, 0f49742400;
	mov.f32 	%f110, 0fBF800000;
	mov.b32 	%r59, 0;
$L__BB0_2:
	setp.ne.s32 	%p2, %r3, 0;
	mad.lo.s32 	%r36, %r59, %r26, %r2;
	mul.wide.s32 	%rd8, %r36, 4;
	add.s64 	%rd9, %rd1, %rd8;
	ld.global.f32 	%f25, [%rd9];
	sub.f32 	%f26, %f1, %f25;
	mul.f32 	%f27, %f26, %f26;
	mov.b32 	%r37, %f27;
	shfl.sync.bfly.b32	%r38|%p3, %r37, 16, 31, -1;
	mov.b32 	%f28, %r38;
	add.f32 	%f29, %f27, %f28;
	mov.b32 	%r39, %f29;
	shfl.sync.bfly.b32	%r40|%p4, %r39, 8, 31, -1;
	mov.b32 	%f30, %r40;
	add.f32 	%f31, %f29, %f30;
	mov.b32 	%r41, %f31;
	shfl.sync.bfly.b32	%r42|%p5, %r41, 4, 31, -1;
	mov.b32 	%f32, %r42;
	add.f32 	%f33, %f31, %f32;
	mov.b32 	%r43, %f33;
	shfl.sync.bfly.b32	%r44|%p6, %r43, 2, 31, -1;
	mov.b32 	%f34, %r44;
	add.f32 	%f35, %f33, %f34;
	mov.b32 	%r45, %f35;
	shfl.sync.bfly.b32	%r46|%p7, %r45, 1, 31, -1;
	mov.b32 	%f36, %r46;
	add.f32 	%f4, %f35, %f36;
	@%p2 bra 	$L__BB0_4;
	st.shared.f32 	[%r4], %f4;
$L__BB0_4:
	setp.lt.u32 	%p8, %r5, 32;
	bar.sync 	0;
	mov.f32 	%f109, 0f00000000;
	@%p8 bra 	$L__BB0_18;
	setp.lt.u32 	%p9, %r6, 15;
	mov.f32 	%f109, 0f00000000;
	mov.b32 	%r63, 0;
	@%p9 bra 	$L__BB0_8;
	add.s32 	%r60, %r31, 32;
	mov.f32 	%f109, 0f00000000;
	mov.u32 	%r61, %r13;
$L__BB0_7:
	.pragma "nounroll";
	ld.shared.f32 	%f41, [%r60+-32];
	add.f32 	%f42, %f109, %f41;
	ld.shared.f32 	%f43, [%r60+-28];
	add.f32 	%f44, %f42, %f43;
	ld.shared.f32 	%f45, [%r60+-24];
	add.f32 	%f46, %f44, %f45;
	ld.shared.f32 	%f47, [%r60+-20];
	add.f32 	%f48, %f46, %f47;
	ld.shared.f32 	%f49, [%r60+-16];
	add.f32 	%f50, %f48, %f49;
	ld.shared.f32 	%f51, [%r60+-12];
	add.f32 	%f52, %f50, %f51;
	ld.shared.f32 	%f53, [%r60+-8];
	add.f32 	%f54, %f52, %f53;
	ld.shared.f32 	%f55, [%r60+-4];
	add.f32 	%f56, %f54, %f55;
	ld.shared.f32 	%f57, [%r60];
	add.f32 	%f58, %f56, %f57;
	ld.shared.f32 	%f59, [%r60+4];
	add.f32 	%f60, %f58, %f59;
	ld.shared.f32 	%f61, [%r60+8];
	add.f32 	%f62, %f60, %f61;
	ld.shared.f32 	%f63, [%r60+12];
	add.f32 	%f64, %f62, %f63;
	ld.shared.f32 	%f65, [%r60+16];
	add.f32 	%f66, %f64, %f65;
	ld.shared.f32 	%f67, [%r60+20];
	add.f32 	%f68, %f66, %f67;
	ld.shared.f32 	%f69, [%r60+24];
	add.f32 	%f70, %f68, %f69;
	ld.shared.f32 	%f71, [%r60+28];
	add.f32 	%f109, %f70, %f71;
	add.s32 	%r61, %r61, 16;
	add.s32 	%r60, %r60, 64;
	setp.ne.s32 	%p10, %r61, 0;
	mov.u32 	%r63, %r9;
	@%p10 bra 	$L__BB0_7;
$L__BB0_8:
	setp.eq.s32 	%p11, %r10, 0;
	@%p11 bra 	$L__BB0_18;
	setp.lt.u32 	%p12, %r7, 7;
	@%p12 bra 	$L__BB0_11;
	shl.b32 	%r50, %r63, 2;
	add.s32 	%r52, %r31, %r50;
	ld.shared.f32 	%f73, [%r52];
	add.f32 	%f74, %f109, %f73;
	ld.shared.f32 	%f75, [%r52+4];
	add.f32 	%f76, %f74, %f75;
	ld.shared.f32 	%f77, [%r52+8];
	add.f32 	%f78, %f76, %f77;
	ld.shared.f32 	%f79, [%r52+12];
	add.f32 	%f80, %f78, %f79;
	ld.shared.f32 	%f81, [%r52+16];
	add.f32 	%f82, %f80, %f81;
	ld.shared.f32 	%f83, [%r52+20];
	add.f32 	%f84, %f82, %f83;
	ld.shared.f32 	%f85, [%r52+24];
	add.f32 	%f86, %f84, %f85;
	ld.shared.f32 	%f87, [%r52+28];
	add.f32 	%f109, %f86, %f87;
	add.s32 	%r63, %r63, 8;
$L__BB0_11:
	setp.eq.s32 	%p13, %r11, 0;
	@%p13 bra 	$L__BB0_18;
	setp.lt.u32 	%p14, %r8, 3;
	@%p14 bra 	$L__BB0_14;
	shl.b32 	%r53, %r63, 2;
	add.s32 	%r55, %r31, %r53;
	ld.shared.f32 	%f89, [%r55];
	add.f32 	%f90, %f109, %f89;
	ld.shared.f32 	%f91, [%r55+4];
	add.f32 	%f92, %f90, %f91;
	ld.shared.f32 	%f93, [%r55+8];
	add.f32 	%f94, %f92, %f93;
	ld.shared.f32 	%f95, [%r55+12];
	add.f32 	%f109, %f94, %f95;
	add.s32 	%r63, %r63, 4;
$L__BB0_14:
	setp.eq.s32 	%p15, %r12, 0;
	@%p15 bra 	$L__BB0_18;
	setp.eq.s32 	%p16, %r12, 1;
	shl.b32 	%r56, %r63, 2;
	add.s32 	%r24, %r31, %r56;
	ld.shared.f32 	%f96, [%r24];
	add.f32 	%f109, %f109, %f96;
	@%p16 bra 	$L__BB0_18;
	setp.eq.s32 	%p17, %r12, 2;
	ld.shared.f32 	%f97, [%r24+4];
	add.f32 	%f109, %f109, %f97;
	@%p17 bra 	$L__BB0_18;
	ld.shared.f32 	%f98, [%r24+8];
	add.f32 	%f109, %f109, %f98;
$L__BB0_18:
	setp.lt.f32 	%p18, %f109, %f101;
	cvt.rn.f32.u32 	%f99, %r59;
	selp.f32 	%f101, %f109, %f101, %p18;
	selp.f32 	%f110, %f99, %f110, %p18;
	add.s32 	%r59, %r59, 1;
	setp.ne.s32 	%p19, %r59, %r27;
	@%p19 bra 	$L__BB0_2;
$L__BB0_19:
	setp.ne.s32 	%p20, %r2, 0;
	@%p20 bra 	$L__BB0_21;
	cvt.rzi.s32.f32 	%r58, %f110;
	cvta.to.global.u64 	%rd10, %rd3;
	mul.wide.u32 	%rd11, %r1, 4;
	add.s64 	%rd12, %rd10, %rd11;
	st.global.u32 	[%rd12], %r58;
$L__BB0_21:
	ret;

}


// ===== COMPILED SASS (sm_100) =====

	.target	sm_100

	.elftype	@"ET_EXEC"


//--------------------- .note.nv.tkinfo           --------------------------
	.section	.note.nv.tkinfo,"",@"SHT_NOTE"
	.sectionflags	@"SHF_NOTE_NV_TKINFO"
	.tkinfo
        /*0018*/ 	.word	0x00000002
        /*0030*/ 	.string	""
        /*0030*/ 	.string	"ptxas"
        /*0030*/ 	.string	"Cuda compilation tools, release 13.0, V13.0.88"
        /*0030*/ 	.string	"Build cuda_13.0.r13.0/compiler.36424714_0"
        /*0030*/ 	.string	"-arch sm_100 -m 64 "



//--------------------- .note.nv.cuinfo           --------------------------
	.section	.note.nv.cuinfo,"",@"SHT_NOTE"
	.sectionflags	@"SHF_NOTE_NV_CUINFO"
        /*0018*/ 	.short	0x0002
        /*001a*/ 	.short	0x0064
        /*001c*/ 	.short	0x0082
	.zero		2


//--------------------- .nv.info                  --------------------------
	.section	.nv.info,"",@"SHT_CUDA_INFO"
	.align	4


	//----- nvinfo : EIATTR_REGCOUNT
	.align		4
        /*0000*/ 	.byte	0x04, 0x2f
        /*0002*/ 	.short	(.L_1 - .L_0)
	.align		4
.L_0:
        /*0004*/ 	.word	index@(kernel)
        /*0008*/ 	.word	0x0000001e


	//----- nvinfo : EIATTR_FRAME_SIZE
	.align		4
.L_1:
        /*000c*/ 	.byte	0x04, 0x11
        /*000e*/ 	.short	(.L_3 - .L_2)
	.align		4
.L_2:
        /*0010*/ 	.word	index@(kernel)
        /*0014*/ 	.word	0x00000000


	//----- nvinfo : EIATTR_MIN_STACK_SIZE
	.align		4
.L_3:
        /*0018*/ 	.byte	0x04, 0x12
        /*001a*/ 	.short	(.L_5 - .L_4)
	.align		4
.L_4:
        /*001c*/ 	.word	index@(kernel)
        /*0020*/ 	.word	0x00000000
.L_5:


//--------------------- .nv.compat                --------------------------
	.section	.nv.compat,"",@"SHT_CUDA_COMPAT_INFO"
	.align	4
        /*0000*/ 	.byte	0x02, 0x09, 0x00, 0x00, 0x02, 0x02, 0x01, 0x00, 0x02, 0x05, 0x05, 0x00, 0x03, 0x07, 0x01, 0x01
        /*0010*/ 	.byte	0x02, 0x03, 0x00, 0x00, 0x02, 0x06, 0x01, 0x00, 0x04, 0x0b, 0x08, 0x00, 0x09, 0x00, 0x00, 0x00
        /*0020*/ 	.byte	0x00, 0x00, 0x00, 0x00


//--------------------- .nv.info.kernel           --------------------------
	.section	.nv.info.kernel,"",@"SHT_CUDA_INFO"
	.sectionflags	@""
	.align	4


	//----- nvinfo : EIATTR_CUDA_API_VERSION
	.align		4
        /*0000*/ 	.byte	0x04, 0x37
        /*0002*/ 	.short	(.L_7 - .L_6)
.L_6:
        /*0004*/ 	.word	0x00000082


	//----- nvinfo : EIATTR_KPARAM_INFO
	.align		4
.L_7:
        /*0008*/ 	.byte	0x04, 0x17
        /*000a*/ 	.short	(.L_9 - .L_8)
.L_8:
        /*000c*/ 	.word	0x00000000
        /*0010*/ 	.short	0x0005
        /*0012*/ 	.short	0x0020
        /*0014*/ 	.byte	0x00, 0xf5, 0x21, 0x00


	//----- nvinfo : EIATTR_KPARAM_INFO
	.align		4
.L_9:
        /*0018*/ 	.byte	0x04, 0x17
        /*001a*/ 	.short	(.L_11 - .L_10)
.L_10:
        /*001c*/ 	.word	0x00000000
        /*0020*/ 	.short	0x0004
        /*0022*/ 	.short	0x0018
        /*0024*/ 	.byte	0x00, 0xf5, 0x21, 0x00


	//----- nvinfo : EIATTR_KPARAM_INFO
	.align		4
.L_11:
        /*0028*/ 	.byte	0x04, 0x17
        /*002a*/ 	.short	(.L_13 - .L_12)
.L_12:
        /*002c*/ 	.word	0x00000000
        /*0030*/ 	.short	0x0003
        /*0032*/ 	.short	0x0010
        /*0034*/ 	.byte	0x00, 0xf5, 0x21, 0x00


	//----- nvinfo : EIATTR_KPARAM_INFO
	.align		4
.L_13:
        /*0038*/ 	.byte	0x04, 0x17
        /*003a*/ 	.short	(.L_15 - .L_14)
.L_14:
        /*003c*/ 	.word	0x00000000
        /*0040*/ 	.short	0x0002
        /*0042*/ 	.short	0x0008
        /*0044*/ 	.byte	0x00, 0xf0, 0x11, 0x00


	//----- nvinfo : EIATTR_KPARAM_INFO
	.align		4
.L_15:
        /*0048*/ 	.byte	0x04, 0x17
        /*004a*/ 	.short	(.L_17 - .L_16)
.L_16:
        /*004c*/ 	.word	0x00000000
        /*0050*/ 	.short	0x0001
        /*0052*/ 	.short	0x0004
        /*0054*/ 	.byte	0x00, 0xf0, 0x11, 0x00


	//----- nvinfo : EIATTR_KPARAM_INFO
	.align		4
.L_17:
        /*0058*/ 	.byte	0x04, 0x17
        /*005a*/ 	.short	(.L_19 - .L_18)
.L_18:
        /*005c*/ 	.word	0x00000000
        /*0060*/ 	.short	0x0000
        /*0062*/ 	.short	0x0000
        /*0064*/ 	.byte	0x00, 0xf0, 0x11, 0x00


	//----- nvinfo : EIATTR_SPARSE_MMA_MASK
	.align		4
.L_19:
        /*0068*/ 	.byte	0x03, 0x50
        /*006a*/ 	.short	0x0000


	//----- nvinfo : EIATTR_MAXREG_COUNT
	.align		4
        /*006c*/ 	.byte	0x03, 0x1b
        /*006e*/ 	.short	0x00ff


	//----- nvinfo : EIATTR_NUM_BARRIERS
	.align		4
        /*0070*/ 	.byte	0x02, 0x4c
        /*0072*/ 	.byte	0x01
	.zero		1


	//----- nvinfo : EIATTR_MERCURY_ISA_VERSION
	.align		4
        /*0074*/ 	.byte	0x03, 0x5f
        /*0076*/ 	.short	0x0101


	//----- nvinfo : EIATTR_UNUSED_LOAD_BYTE_OFFSET
	.align		4
        /*0078*/ 	.byte	0x04, 0x44
        /*007a*/ 	.short	(.L_21 - .L_20)


	//   ....[0]....
.L_20:
        /*007c*/ 	.word	0x00000750
        /*0080*/ 	.word	0x00000fff


	//----- nvinfo : EIATTR_COOP_GROUP_MASK_REGIDS
	.align		4
.L_21:
        /*0084*/ 	.byte	0x04, 0x29
        /*0086*/ 	.short	(.L_23 - .L_22)


	//   ....[0]....
.L_22:
        /*0088*/ 	.word	0xffffffff


	//   ....[1]....
        /*008c*/ 	.word	0xffffffff


	//   ....[2]....
        /*0090*/ 	.word	0xffffffff


	//   ....[3]....
        /*0094*/ 	.word	0xffffffff


	//   ....[4]....
        /*0098*/ 	.word	0xffffffff


	//----- nvinfo : EIATTR_COOP_GROUP_INSTR_OFFSETS
	.align		4
.L_23:
        /*009c*/ 	.byte	0x04, 0x28
        /*009e*/ 	.short	(.L_25 - .L_24)


	//   ....[0]....
.L_24:
        /*00a0*/ 	.word	0x000002b0


	//   ....[1]....
        /*00a4*/ 	.word	0x000002d0


	//   ....[2]....
        /*00a8*/ 	.word	0x000002f0


	//   ....[3]....
        /*00ac*/ 	.word	0x00000310


	//   ....[4]....
        /*00b0*/ 	.word	0x00000330


	//----- nvinfo : EIATTR_VRC_CTA_INIT_COUNT
	.align		4
.L_25:
        /*00b4*/ 	.byte	0x02, 0x4a
	.zero		1
	.zero		1


	//----- nvinfo : EIATTR_EXIT_INSTR_OFFSETS
	.align		4
        /*00b8*/ 	.byte	0x04, 0x1c
        /*00ba*/ 	.short	(.L_27 - .L_26)


	//   ....[0]....
.L_26:
        /*00bc*/ 	.word	0x00000830


	//   ....[1]....
        /*00c0*/ 	.word	0x00000880


	//----- nvinfo : EIATTR_CBANK_PARAM_SIZE
	.align		4
.L_27:
        /*00c4*/ 	.byte	0x03, 0x19
        /*00c6*/ 	.short	0x0028


	//----- nvinfo : EIATTR_PARAM_CBANK
	.align		4
        /*00c8*/ 	.byte	0x04, 0x0a
        /*00ca*/ 	.short	(.L_29 - .L_28)
	.align		4
.L_28:
        /*00cc*/ 	.word	index@(.nv.constant0.kernel)
        /*00d0*/ 	.short	0x0380
        /*00d2*/ 	.short	0x0028


	//----- nvinfo : EIATTR_SW_WAR
	.align		4
.L_29:
        /*00d4*/ 	.byte	0x04, 0x36
        /*00d6*/ 	.short	(.L_31 - .L_30)
.L_30:
        /*00d8*/ 	.word	0x00000008
.L_31:


//--------------------- .nv.callgraph             --------------------------
	.section	.nv.callgraph,"",@"SHT_CUDA_CALLGRAPH"
	.align	4
	.sectionentsize	8
	.align		4
        /*0000*/ 	.word	0x00000000
	.align		4
        /*0004*/ 	.word	0xffffffff
	.align		4
        /*0008*/ 	.word	0x00000000
	.align		4
        /*000c*/ 	.word	0xfffffffe
	.align		4
        /*0010*/ 	.word	0x00000000
	.align		4
        /*0014*/ 	.word	0xfffffffd
	.align		4
        /*0018*/ 	.word	0x00000000
	.align		4
        /*001c*/ 	.word	0xfffffffc


//--------------------- .text.kernel              --------------------------
	.section	.text.kernel,"ax",@progbits
	.align	128
        .global         kernel
        .type           kernel,@function
        .size           kernel,(.L_x_8 - kernel)
        .other          kernel,@"STO_CUDA_ENTRY STV_DEFAULT"
kernel:
.text.kernel:
[----:B------:R-:W-:Y:S01]  /*0000*/  LDC R1, c[0x0][0x37c] ;  /* 0x0000df00ff017b82 */ /* 0x000fe20000000800 */
[----:B------:R-:W0:Y:S01]  /*0010*/  S2R R0, SR_CTAID.X ;  /* 0x0000000000007919 */ /* 0x000e220000002500 */
[----:B------:R-:W1:Y:S06]  /*0020*/  LDCU UR5, c[0x0][0x388] ;  /* 0x00007100ff0577ac */ /* 0x000e6c0008000800 */
[----:B------:R-:W2:Y:S01]  /*0030*/  LDC.64 R26, c[0x0][0x390] ;  /* 0x0000e400ff1a7b82 */ /* 0x000ea20000000a00 */
[----:B------:R-:W-:Y:S01]  /*0040*/  HFMA2 R21, -RZ, RZ, -1.875, 0 ;  /* 0xbf800000ff157431 */ /* 0x000fe200000001ff */
[----:B------:R-:W0:Y:S01]  /*0050*/  S2R R3, SR_TID.X ;  /* 0x0000000000037919 */ /* 0x000e220000002100 */
[----:B------:R-:W0:Y:S01]  /*0060*/  LDCU UR4, c[0x0][0x384] ;  /* 0x00007080ff0477ac */ /* 0x000e220008000800 */
[----:B------:R-:W3:Y:S01]  /*0070*/  LDCU.64 UR8, c[0x0][0x358] ;  /* 0x00006b00ff0877ac */ /* 0x000ee20008000a00 */
[----:B-1----:R-:W-:Y:S01]  /*0080*/  UISETP.GE.AND UP0, UPT, UR5, 0x1, UPT ;  /* 0x000000010500788c */ /* 0x002fe2000bf06270 */
[----:B0-----:R-:W-:-:S04]  /*0090*/  IMAD R5, R0, UR4, R3 ;  /* 0x0000000400057c24 */ /* 0x001fc8000f8e0203 */
[----:B--2---:R-:W-:-:S04]  /*00a0*/  IMAD.WIDE R26, R5, 0x4, R26 ;  /* 0x00000004051a7825 */ /* 0x004fc800078e021a */
[----:B---3--:R-:W-:Y:S05]  /*00b0*/  BRA.U !UP0, `(.L_x_0) ;  /* 0x0000000508d87547 */ /* 0x008fea000b800000 */
[----:B------:R0:W5:Y:S01]  /*00c0*/  LDG.E R26, desc[UR8][R26.64] ;  /* 0x000000081a1a7981 */ /* 0x000162000c1e1900 */
[----:B------:R-:W1:Y:S01]  /*00d0*/  LDC R2, c[0x0][0x360] ;  /* 0x0000d800ff027b82 */ /* 0x000e620000000800 */
[----:B------:R-:W-:Y:S01]  /*00e0*/  UMOV UR4, 0x400 ;  /* 0x0000040000047882 */ /* 0x000fe20000000000 */
[----:B------:R-:W-:Y:S02]  /*00f0*/  MOV R22, 0x49742400 ;  /* 0x4974240000167802 */ /* 0x000fe40000000f00 */
[----:B------:R-:W-:-:S04]  /*0100*/  MOV R21, 0xbf800000 ;  /* 0xbf80000000157802 */ /* 0x000fc80000000f00 */
[----:B------:R-:W2:Y:S01]  /*0110*/  S2UR UR5, SR_CgaCtaId ;  /* 0x00000000000579c3 */ /* 0x000ea20000008800 */
[----:B-1----:R-:W-:-:S04]  /*0120*/  SHF.R.U32.HI R23, RZ, 0x5, R2 ;  /* 0x00000005ff177819 */ /* 0x002fc80000011602 */
[C---:B------:R-:W-:Y:S02]  /*0130*/  LOP3.LUT R5, R23.reuse, 0xf, RZ, 0xc0, !PT ;  /* 0x0000000f17057812 */ /* 0x040fe400078ec0ff */
[C---:B------:R-:W-:Y:S01]  /*0140*/  LOP3.LUT R6, R23.reuse, 0x7, RZ, 0xc0, !PT ;  /* 0x0000000717067812 */ /* 0x040fe200078ec0ff */
[----:B--2---:R-:W-:Y:S01]  /*0150*/  ULEA UR5, UR5, UR4, 0x18 ;  /* 0x0000000405057291 */ /* 0x004fe2000f8ec0ff */
[----:B------:R-:W-:Y:S02]  /*0160*/  IADD3 R4, PT, PT, R23, -0x1, RZ ;  /* 0xffffffff17047810 */ /* 0x000fe40007ffe0ff */
[----:B------:R-:W-:Y:S01]  /*0170*/  IADD3 R5, PT, PT, R5, -0x1, RZ ;  /* 0xffffffff05057810 */ /* 0x000fe20007ffe0ff */
[----:B------:R-:W-:Y:S01]  /*0180*/  UMOV UR4, URZ ;  /* 0x000000ff00047c82 */ /* 0x000fe20008000000 */
[----:B------:R-:W-:Y:S02]  /*0190*/  IADD3 R6, PT, PT, R6, -0x1, RZ ;  /* 0xffffffff06067810 */ /* 0x000fe40007ffe0ff */
[----:B------:R-:W-:-:S02]  /*01a0*/  LOP3.LUT R20, R23, 0x7fffff0, RZ, 0xc0, !PT ;  /* 0x07fffff017147812 */ /* 0x000fc400078ec0ff */
[----:B------:R-:W-:Y:S02]  /*01b0*/  LOP3.LUT R24, R23, 0x30, RZ, 0xc0, !PT ;  /* 0x0000003017187812 */ /* 0x000fe400078ec0ff */
[----:B------:R-:W-:Y:S02]  /*01c0*/  ISETP.GE.U32.AND P0, PT, R4, 0xf, PT ;  /* 0x0000000f0400780c */ /* 0x000fe40003f06070 */
[----:B------:R-:W-:Y:S02]  /*01d0*/  ISETP.GE.U32.AND P1, PT, R5, 0x7, PT ;  /* 0x000000070500780c */ /* 0x000fe40003f26070 */
[----:B------:R-:W-:Y:S02]  /*01e0*/  ISETP.GE.U32.AND P2, PT, R6, 0x3, PT ;  /* 0x000000030600780c */ /* 0x000fe40003f46070 */
[----:B------:R-:W-:Y:S02]  /*01f0*/  LOP3.LUT R23, R23, 0x3, RZ, 0xc0, !PT ;  /* 0x0000000317177812 */ /* 0x000fe400078ec0ff */
[----:B------:R-:W-:-:S02]  /*0200*/  LEA.HI R25, R3, UR5, RZ, 0x1d ;  /* 0x0000000503197c11 */ /* 0x000fc4000f8fe8ff */
[----:B0-----:R-:W-:-:S07]  /*0210*/  IADD3 R20, PT, PT, -R20, RZ, RZ ;  /* 0x000000ff14147210 */ /* 0x001fce0007ffe1ff */
.L_x_6:
[----:B------:R-:W0:Y:S08]  /*0220*/  LDC R6, c[0x0][0x384] ;  /* 0x0000e100ff067b82 */ /* 0x000e300000000800 */
[----:B------:R-:W1:Y:S01]  /*0230*/  LDC.64 R4, c[0x0][0x398] ;  /* 0x0000e600ff047b82 */ /* 0x000e620000000a00 */
[----:B0-----:R-:W-:-:S04]  /*0240*/  IMAD R7, R6, UR4, R3 ;  /* 0x0000000406077c24 */ /* 0x001fc8000f8e0203 */
[----:B-1----:R-:W-:-:S06]  /*0250*/  IMAD.WIDE R4, R7, 0x4, R4 ;  /* 0x0000000407047825 */ /* 0x002fcc00078e0204 */
[----:B------:R-:W2:Y:S01]  /*0260*/  LDG.E R5, desc[UR8][R4.64] ;  /* 0x0000000804057981 */ /* 0x000ea2000c1e1900 */
[----:B------:R-:W-:Y:S02]  /*0270*/  LOP3.LUT P3, RZ, R3, 0x1f, RZ, 0xc0, !PT ;  /* 0x0000001f03ff7812 */ /* 0x000fe4000786c0ff */
[----:B------:R-:W-:Y:S01]  /*0280*/  MOV R19, RZ ;  /* 0x000000ff00137202 */ /* 0x000fe20000000f00 */
[----:B--2--5:R-:W-:-:S04]  /*0290*/  FADD R6, R26, -R5 ;  /* 0x800000051a067221 */ /* 0x024fc80000000000 */
[----:B------:R-:W-:-:S05]  /*02a0*/  FMUL R6, R6, R6 ;  /* 0x0000000606067220 */ /* 0x000fca0000400000 */
[----:B------:R-:W0:Y:S02]  /*02b0*/  SHFL.BFLY PT, R7, R6, 0x10, 0x1f ;  /* 0x0e001f0006077f89 */ /* 0x000e2400000e0000 */
[----:B0-----:R-:W-:-:S05]  /*02c0*/  FADD R7, R6, R7 ;  /* 0x0000000706077221 */ /* 0x001fca0000000000 */
        /* <DEDUP_REMOVED lines=8> */
[----:B------:R0:W-:Y:S01]  /*0350*/  @!P3 STS [R25], R4 ;  /* 0x000000041900b388 */ /* 0x0001e20000000800 */
[----:B------:R-:W-:Y:S01]  /*0360*/  BAR.SYNC.DEFER_BLOCKING 0x0 ;  /* 0x0000000000007b1d */ /* 0x000fe20000010000 */
[----:B------:R-:W-:-:S13]  /*0370*/  ISETP.GE.U32.AND P3, PT, R2, 0x20, PT ;  /* 0x000000200200780c */ /* 0x000fda0003f66070 */
[----:B0-----:R-:W-:Y:S05]  /*0380*/  @!P3 BRA `(.L_x_1) ;  /* 0x000000040008b947 */ /* 0x001fea0003800000 */
[----:B------:R-:W-:Y:S01]  /*0390*/  HFMA2 R19, -RZ, RZ, 0, 0 ;  /* 0x00000000ff137431 */ /* 0x000fe200000001ff */
[----:B------:R-:W-:Y:S01]  /*03a0*/  MOV R12, RZ ;  /* 0x000000ff000c7202 */ /* 0x000fe20000000f00 */
[----:B------:R-:W-:Y:S06]  /*03b0*/  @!P0 BRA `(.L_x_2) ;  /* 0x0000000000708947 */ /* 0x000fec0003800000 */
[----:B------:R-:W-:Y:S01]  /*03c0*/  MOV R19, RZ ;  /* 0x000000ff00137202 */ /* 0x000fe20000000f00 */
[----:B------:R-:W-:Y:S01]  /*03d0*/  UIADD3 UR6, UPT, UPT, UR5, 0x20, URZ ;  /* 0x0000002005067890 */ /* 0x000fe2000fffe0ff */
[----:B------:R-:W-:-:S11]  /*03e0*/  MOV R27, R20 ;  /* 0x00000014001b7202 */ /* 0x000fd60000000f00 */
.L_x_3:
[----:B------:R-:W0:Y:S01]  /*03f0*/  LDS.128 R4, [UR6+-0x20] ;  /* 0xffffe006ff047984 */ /* 0x000e220008000c00 */
[----:B------:R-:W-:-:S03]  /*0400*/  IADD3 R27, PT, PT, R27, 0x10, RZ ;  /* 0x000000101b1b7810 */ /* 0x000fc60007ffe0ff */
[----:B------:R-:W1:Y:S01]  /*0410*/  LDS.128 R8, [UR6+-0x10] ;  /* 0xfffff006ff087984 */ /* 0x000e620008000c00 */
[----:B------:R-:W-:-:S03]  /*0420*/  ISETP.NE.AND P3, PT, R27, RZ, PT ;  /* 0x000000ff1b00720c */ /* 0x000fc60003f65270 */
[----:B------:R-:W2:Y:S01]  /*0430*/  LDS.128 R12, [UR6] ;  /* 0x00000006ff0c7984 */ /* 0x000ea20008000c00 */
[----:B0-----:R-:W-:-:S03]  /*0440*/  FADD R4, R4, R19 ;  /* 0x0000001304047221 */ /* 0x001fc60000000000 */
[----:B------:R-:W0:Y:S01]  /*0450*/  LDS.128 R16, [UR6+0x10] ;  /* 0x00001006ff107984 */ /* 0x000e220008000c00 */
[----:B------:R-:W-:Y:S01]  /*0460*/  UIADD3 UR6, UPT, UPT, UR6, 0x40, URZ ;  /* 0x0000004006067890 */ /* 0x000fe2000fffe0ff */
[----:B------:R-:W-:-:S04]  /*0470*/  FADD R5, R4, R5 ;  /* 0x0000000504057221 */ /* 0x000fc80000000000 */
[----:B------:R-:W-:-:S04]  /*0480*/  FADD R6, R5, R6 ;  /* 0x0000000605067221 */ /* 0x000fc80000000000 */
[----:B------:R-:W-:-:S04]  /*0490*/  FADD R7, R6, R7 ;  /* 0x0000000706077221 */ /* 0x000fc80000000000 */
[----:B-1----:R-:W-:-:S04]  /*04a0*/  FADD R8, R7, R8 ;  /* 0x0000000807087221 */ /* 0x002fc80000000000 */
[----:B------:R-:W-:-:S04]  /*04b0*/  FADD R9, R8, R9 ;  /* 0x0000000908097221 */ /* 0x000fc80000000000 */
[----:B------:R-:W-:-:S04]  /*04c0*/  FADD R10, R9, R10 ;  /* 0x0000000a090a7221 */ /* 0x000fc80000000000 */
[----:B------:R-:W-:-:S04]  /*04d0*/  FADD R11, R10, R11 ;  /* 0x0000000b0a0b7221 */ /* 0x000fc80000000000 */
[----:B--2---:R-:W-:-:S04]  /*04e0*/  FADD R12, R11, R12 ;  /* 0x0000000c0b0c7221 */ /* 0x004fc80000000000 */
[----:B------:R-:W-:-:S04]  /*04f0*/  FADD R13, R12, R13 ;  /* 0x0000000d0c0d7221 */ /* 0x000fc80000000000 */
[----:B------:R-:W-:-:S04]  /*0500*/  FADD R14, R13, R14 ;  /* 0x0000000e0d0e7221 */ /* 0x000fc80000000000 */
[----:B------:R-:W-:-:S04]  /*0510*/  FADD R15, R14, R15 ;  /* 0x0000000f0e0f7221 */ /* 0x000fc80000000000 */
[----:B0-----:R-:W-:-:S04]  /*0520*/  FADD R16, R15, R16 ;  /* 0x000000100f107221 */ /* 0x001fc80000000000 */
[----:B------:R-:W-:-:S04]  /*0530*/  FADD R17, R16, R17 ;  /* 0x0000001110117221 */ /* 0x000fc80000000000 */
[----:B------:R-:W-:-:S04]  /*0540*/  FADD R18, R17, R18 ;  /* 0x0000001211127221 */ /* 0x000fc80000000000 */
[----:B------:R-:W-:Y:S01]  /*0550*/  FADD R19, R18, R19 ;  /* 0x0000001312137221 */ /* 0x000fe20000000000 */
[----:B------:R-:W-:Y:S06]  /*0560*/  @P3 BRA `(.L_x_3) ;  /* 0xfffffffc00a03947 */ /* 0x000fec000383ffff */
[----:B------:R-:W-:-:S07]  /*0570*/  MOV R12, R24 ;  /* 0x00000018000c7202 */ /* 0x000fce0000000f00 */
.L_x_2:
[----:B------:R-:W-:-:S13]  /*0580*/  LOP3.LUT P3, RZ, R2, 0x1e0, RZ, 0xc0, !PT ;  /* 0x000001e002ff7812 */ /* 0x000fda000786c0ff */
[----:B------:R-:W-:Y:S05]  /*0590*/  @!P3 BRA `(.L_x_1) ;  /* 0x000000000084b947 */ /* 0x000fea0003800000 */
[----:B------:R-:W-:Y:S01]  /*05a0*/  LOP3.LUT P3, RZ, R2, 0xe0, RZ, 0xc0, !PT ;  /* 0x000000e002ff7812 */ /* 0x000fe2000786c0ff */
[----:B------:R-:W-:-:S12]  /*05b0*/  @!P1 BRA `(.L_x_4) ;  /* 0x0000000000309947 */ /* 0x000fd80003800000 */
[C---:B------:R-:W-:Y:S02]  /*05c0*/  LEA R13, R12.reuse, UR5, 0x2 ;  /* 0x000000050c0d7c11 */ /* 0x040fe4000f8e10ff */
[----:B------:R-:W-:-:S03]  /*05d0*/  IADD3 R12, PT, PT, R12, 0x8, RZ ;  /* 0x000000080c0c7810 */ /* 0x000fc60007ffe0ff */
[----:B------:R-:W0:Y:S04]  /*05e0*/  LDS.128 R4, [R13] ;  /* 0x000000000d047984 */ /* 0x000e280000000c00 */
[----:B------:R-:W1:Y:S01]  /*05f0*/  LDS.128 R8, [R13+0x10] ;  /* 0x000010000d087984 */ /* 0x000e620000000c00 */
[----:B0-----:R-:W-:-:S04]  /*0600*/  FADD R4, R19, R4 ;  /* 0x0000000413047221 */ /* 0x001fc80000000000 */
[----:B------:R-:W-:-:S04]  /*0610*/  FADD R5, R4, R5 ;  /* 0x0000000504057221 */ /* 0x000fc80000000000 */
[----:B------:R-:W-:-:S04]  /*0620*/  FADD R6, R5, R6 ;  /* 0x0000000605067221 */ /* 0x000fc80000000000 */
[----:B------:R-:W-:-:S04]  /*0630*/  FADD R7, R6, R7 ;  /* 0x0000000706077221 */ /* 0x000fc80000000000 */
[----:B-1----:R-:W-:-:S04]  /*0640*/  FADD R8, R7, R8 ;  /* 0x0000000807087221 */ /* 0x002fc80000000000 */
[----:B------:R-:W-:-:S04]  /*0650*/  FADD R9, R8, R9 ;  /* 0x0000000908097221 */ /* 0x000fc80000000000 */
[----:B------:R-:W-:-:S04]  /*0660*/  FADD R10, R9, R10 ;  /* 0x0000000a090a7221 */ /* 0x000fc80000000000 */
[----:B------:R-:W-:-:S07]  /*0670*/  FADD R19, R10, R11 ;  /* 0x0000000b0a137221 */ /* 0x000fce0000000000 */
.L_x_4:
[----:B------:R-:W-:Y:S05]  /*0680*/  @!P3 BRA `(.L_x_1) ;  /* 0x000000000048b947 */ /* 0x000fea0003800000 */
[----:B------:R-:W-:Y:S01]  /*0690*/  ISETP.NE.AND P3, PT, R23, RZ, PT ;  /* 0x000000ff1700720c */ /* 0x000fe20003f65270 */
[----:B------:R-:W-:-:S12]  /*06a0*/  @!P2 BRA `(.L_x_5) ;  /* 0x00000000001ca947 */ /* 0x000fd80003800000 */
[C---:B------:R-:W-:Y:S02]  /*06b0*/  LEA R4, R12.reuse, UR5, 0x2 ;  /* 0x000000050c047c11 */ /* 0x040fe4000f8e10ff */
[----:B------:R-:W-:-:S04]  /*06c0*/  IADD3 R12, PT, PT, R12, 0x4, RZ ;  /* 0x000000040c0c7810 */ /* 0x000fc80007ffe0ff */
[----:B------:R-:W0:Y:S02]  /*06d0*/  LDS.128 R4, [R4] ;  /* 0x0000000004047984 */ /* 0x000e240000000c00 */
[----:B0-----:R-:W-:-:S04]  /*06e0*/  FADD R8, R19, R4 ;  /* 0x0000000413087221 */ /* 0x001fc80000000000 */
[----:B------:R-:W-:-:S04]  /*06f0*/  FADD R5, R8, R5 ;  /* 0x0000000508057221 */ /* 0x000fc80000000000 */
[----:B------:R-:W-:-:S04]  /*0700*/  FADD R6, R5, R6 ;  /* 0x0000000605067221 */ /* 0x000fc80000000000 */
[----:B------:R-:W-:-:S07]  /*0710*/  FADD R19, R6, R7 ;  /* 0x0000000706137221 */ /* 0x000fce0000000000 */
.L_x_5:
[----:B------:R-:W-:Y:S05]  /*0720*/  @!P3 BRA `(.L_x_1) ;  /* 0x000000000020b947 */ /* 0x000fea0003800000 */
[----:B------:R-:W-:Y:S02]  /*0730*/  LEA R4, R12, UR5, 0x2 ;  /* 0x000000050c047c11 */ /* 0x000fe4000f8e10ff */
[----:B------:R-:W-:-:S04]  /*0740*/  ISETP.NE.AND P3, PT, R23, 0x1, PT ;  /* 0x000000011700780c */ /* 0x000fc80003f65270 */
[----:B------:R-:W0:Y:S02]  /*0750*/  LDS.128 R4, [R4] ;  /* 0x0000000004047984 */ /* 0x000e240000000c00 */
[----:B0-----:R-:W-:-:S07]  /*0760*/  FADD R19, R19, R4 ;  /* 0x0000000413137221 */ /* 0x001fce0000000000 */
[----:B------:R-:W-:Y:S05]  /*0770*/  @!P3 BRA `(.L_x_1) ;  /* 0x00000000000cb947 */ /* 0x000fea0003800000 */
[----:B------:R-:W-:Y:S01]  /*0780*/  ISETP.NE.AND P3, PT, R23, 0x2, PT ;  /* 0x000000021700780c */ /* 0x000fe20003f65270 */
[----:B------:R-:W-:-:S12]  /*0790*/  FADD R19, R19, R5 ;  /* 0x0000000513137221 */ /* 0x000fd80000000000 */
[----:B------:R-:W-:-:S07]  /*07a0*/  @P3 FADD R19, R19, R6 ;  /* 0x0000000613133221 */ /* 0x000fce0000000000 */
.L_x_1:
[CC--:B------:R-:W-:Y:S01]  /*07b0*/  FSETP.GEU.AND P3, PT, R19.reuse, R22.reuse, PT ;  /* 0x000000161300720b */ /* 0x0c0fe20003f6e000 */
[----:B------:R-:W0:Y:S03]  /*07c0*/  LDCU UR6, c[0x0][0x388] ;  /* 0x00007100ff0677ac */ /* 0x000e260008000800 */
[----:B------:R-:W-:-:S09]  /*07d0*/  FSEL R22, R19, R22, !P3 ;  /* 0x0000001613167208 */ /* 0x000fd20005800000 */
[----:B------:R-:W-:Y:S01]  /*07e0*/  @!P3 I2FP.F32.U32 R21, UR4 ;  /* 0x000000040015bc45 */ /* 0x000fe20008201000 */
[----:B------:R-:W-:-:S04]  /*07f0*/  UIADD3 UR4, UPT, UPT, UR4, 0x1, URZ ;  /* 0x0000000104047890 */ /* 0x000fc8000fffe0ff */
[----:B0-----:R-:W-:-:S09]  /*0800*/  UISETP.NE.AND UP0, UPT, UR4, UR6, UPT ;  /* 0x000000060400728c */ /* 0x001fd2000bf05270 */
[----:B------:R-:W-:Y:S05]  /*0810*/  BRA.U UP0, `(.L_x_6) ;  /* 0xfffffff900807547 */ /* 0x000fea000b83ffff */
.L_x_0:
[----:B------:R-:W-:-:S13]  /*0820*/  ISETP.NE.AND P0, PT, R3, RZ, PT ;  /* 0x000000ff0300720c */ /* 0x000fda0003f05270 */
[----:B------:R-:W-:Y:S05]  /*0830*/  @P0 EXIT ;  /* 0x000000000000094d */ /* 0x000fea0003800000 */
[----:B------:R-:W0:Y:S01]  /*0840*/  LDC.64 R2, c[0x0][0x3a0] ;  /* 0x0000e800ff027b82 */ /* 0x000e220000000a00 */
[----:B------:R-:W1:Y:S01]  /*0850*/  F2I.TRUNC.NTZ R21, R21 ;  /* 0x0000001500157305 */ /* 0x000e62000020f100 */
[----:B0-----:R-:W-:-:S05]  /*0860*/  IMAD.WIDE.U32 R2, R0, 0x4, R2 ;  /* 0x0000000400027825 */ /* 0x001fca00078e0002 */
[----:B-1----:R-:W-:Y:S01]  /*0870*/  STG.E desc[UR8][R2.64], R21 ;  /* 0x0000001502007986 */ /* 0x002fe2000c101908 */
[----:B------:R-:W-:Y:S05]  /*0880*/  EXIT ;  /* 0x000000000000794d */ /* 0x000fea0003800000 */
.L_x_7:
[----:B------:R-:W-:-:S00]  /*0890*/  BRA `(.L_x_7) ;  /* 0xfffffffc00fc7947 */ /* 0x000fc0000383ffff */
[----:B------:R-:W-:-:S00]  /*08a0*/  NOP ;  /* 0x0000000000007918 */ /* 0x000fc00000000000 */
        /* <DEDUP_REMOVED lines=13> */
.L_x_8:


//--------------------- .nv.shared.kernel         --------------------------
	.section	.nv.shared.kernel,"aw",@nobits
	.sectionflags	@""
	.align	4
.nv.shared.kernel:
	.zero		1088


//--------------------- .nv.shared.reserved.0     --------------------------
	.section	.nv.shared.reserved.0,"aw",@nobits
	.weak		__nv_reservedSMEM_offset_0_alias
	.size		__nv_reservedSMEM_offset_0_alias, 0, 64
	.other		__nv_reservedSMEM_offset_0_alias,@"STO_CUDA_RESERVED_SHARED STV_DEFAULT"
__nv_reservedSMEM_offset_0_alias:
	.zero		0
	.zero		64


//--------------------- .nv.constant0.kernel      --------------------------
	.section	.nv.constant0.kernel,"a",@progbits
	.sectionflags	@""
	.align	4
.nv.constant0.kernel:
	.zero		936


//--------------------- SYMBOLS --------------------------

	.type		.nv.reservedSmem.offset0,@object
	.size		.nv.reservedSmem.offset0,0x4
	.type		.nv.reservedSmem.cap,@object
	.size		.nv.reservedSmem.cap,0x4
